//
// Generated by NVIDIA NVVM Compiler
//
// Compiler Build ID: CL-36424714
// Cuda compilation tools, release 13.0, V13.0.88
// Based on NVVM 20.0.0
//

.version 9.0
.target sm_100
.address_size 64

	// .globl	_Z8vect_addPfS_i

.visible .entry _Z8vect_addPfS_i(
	.param .u64 .ptr .align 1 _Z8vect_addPfS_i_param_0,
	.param .u64 .ptr .align 1 _Z8vect_addPfS_i_param_1,
	.param .u32 _Z8vect_addPfS_i_param_2
)
{
	.reg .pred 	%p<2>;
	.reg .b32 	%r<3>;
	.reg .b32 	%f<4>;
	.reg .b64 	%rd<8>;

	ld.param.u64 	%rd1, [_Z8vect_addPfS_i_param_0];
	ld.param.u64 	%rd2, [_Z8vect_addPfS_i_param_1];
	ld.param.u32 	%r2, [_Z8vect_addPfS_i_param_2];
	mov.u32 	%r1, %tid.x;
	setp.ge.s32 	%p1, %r1, %r2;
	@%p1 bra 	$L__BB0_2;
	cvta.to.global.u64 	%rd3, %rd1;
	cvta.to.global.u64 	%rd4, %rd2;
	mul.wide.u32 	%rd5, %r1, 4;
	add.s64 	%rd6, %rd3, %rd5;
	ld.global.f32 	%f1, [%rd6];
	add.s64 	%rd7, %rd4, %rd5;
	ld.global.f32 	%f2, [%rd7];
	add.f32 	%f3, %f1, %f2;
	st.global.f32 	[%rd6], %f3;
$L__BB0_2:
	ret;

}


// ===== COMPILED SASS (sm_100) =====

	.target	sm_100

	.elftype	@"ET_EXEC"


//--------------------- .note.nv.tkinfo           --------------------------
	.section	.note.nv.tkinfo,"",@"SHT_NOTE"
	.sectionflags	@"SHF_NOTE_NV_TKINFO"
	.tkinfo
        /*0018*/ 	.word	0x00000002
        /*0030*/ 	.string	""
        /*0030*/ 	.string	"ptxas"
        /*0030*/ 	.string	"Cuda compilation tools, release 13.0, V13.0.88"
        /*0030*/ 	.string	"Build cuda_13.0.r13.0/compiler.36424714_0"
        /*0030*/ 	.string	"-arch sm_100 -m 64 "



//--------------------- .note.nv.cuinfo           --------------------------
	.section	.note.nv.cuinfo,"",@"SHT_NOTE"
	.sectionflags	@"SHF_NOTE_NV_CUINFO"
        /*0018*/ 	.short	0x0002
        /*001a*/ 	.short	0x0064
        /*001c*/ 	.short	0x0082
	.zero		2


//--------------------- .nv.info                  --------------------------
	.section	.nv.info,"",@"SHT_CUDA_INFO"
	.align	4


	//----- nvinfo : EIATTR_REGCOUNT
	.align		4
        /*0000*/ 	.byte	0x04, 0x2f
        /*0002*/ 	.short	(.L_1 - .L_0)
	.align		4
.L_0:
        /*0004*/ 	.word	index@(_Z8vect_addPfS_i)
        /*0008*/ 	.word	0x0000000a


	//----- nvinfo : EIATTR_FRAME_SIZE
	.align		4
.L_1:
        /*000c*/ 	.byte	0x04, 0x11
        /*000e*/ 	.short	(.L_3 - .L_2)
	.align		4
.L_2:
        /*0010*/ 	.word	index@(_Z8vect_addPfS_i)
        /*0014*/ 	.word	0x00000000


	//----- nvinfo : EIATTR_MIN_STACK_SIZE
	.align		4
.L_3:
        /*0018*/ 	.byte	0x04, 0x12
        /*001a*/ 	.short	(.L_5 - .L_4)
	.align		4
.L_4:
        /*001c*/ 	.word	index@(_Z8vect_addPfS_i)
        /*0020*/ 	.word	0x00000000
.L_5:


//--------------------- .nv.compat                --------------------------
	.section	.nv.compat,"",@"SHT_CUDA_COMPAT_INFO"
	.align	4
        /*0000*/ 	.byte	0x02, 0x09, 0x00, 0x00, 0x02, 0x02, 0x01, 0x00, 0x02, 0x05, 0x05, 0x00, 0x03, 0x07, 0x01, 0x01
        /*0010*/ 	.byte	0x02, 0x03, 0x00, 0x00, 0x02, 0x06, 0x01, 0x00, 0x04, 0x0b, 0x08, 0x00, 0x09, 0x00, 0x00, 0x00
        /*0020*/ 	.byte	0x00, 0x00, 0x00, 0x00


//--------------------- .nv.info._Z8vect_addPfS_i --------------------------
	.section	.nv.info._Z8vect_addPfS_i,"",@"SHT_CUDA_INFO"
	.sectionflags	@""
	.align	4


	//----- nvinfo : EIATTR_CUDA_API_VERSION
	.align		4
        /*0000*/ 	.byte	0x04, 0x37
        /*0002*/ 	.short	(.L_7 - .L_6)
.L_6:
        /*0004*/ 	.word	0x00000082


	//----- nvinfo : EIATTR_KPARAM_INFO
	.align		4
.L_7:
        /*0008*/ 	.byte	0x04, 0x17
        /*000a*/ 	.short	(.L_9 - .L_8)
.L_8:
        /*000c*/ 	.word	0x00000000
        /*0010*/ 	.short	0x0002
        /*0012*/ 	.short	0x0010
        /*0014*/ 	.byte	0x00, 0xf0, 0x11, 0x00


	//----- nvinfo : EIATTR_KPARAM_INFO
	.align		4
.L_9:
        /*0018*/ 	.byte	0x04, 0x17
        /*001a*/ 	.short	(.L_11 - .L_10)
.L_10:
        /*001c*/ 	.word	0x00000000
        /*0020*/ 	.short	0x0001
        /*0022*/ 	.short	0x0008
        /*0024*/ 	.byte	0x00, 0xf5, 0x21, 0x00


	//----- nvinfo : EIATTR_KPARAM_INFO
	.align		4
.L_11:
        /*0028*/ 	.byte	0x04, 0x17
        /*002a*/ 	.short	(.L_13 - .L_12)
.L_12:
        /*002c*/ 	.word	0x00000000
        /*0030*/ 	.short	0x0000
        /*0032*/ 	.short	0x0000
        /*0034*/ 	.byte	0x00, 0xf5, 0x21, 0x00


	//----- nvinfo : EIATTR_SPARSE_MMA_MASK
	.align		4
.L_13:
        /*0038*/ 	.byte	0x03, 0x50
        /*003a*/ 	.short	0x0000


	//----- nvinfo : EIATTR_MAXREG_COUNT
	.align		4
        /*003c*/ 	.byte	0x03, 0x1b
        /*003e*/ 	.short	0x00ff


	//----- nvinfo : EIATTR_MERCURY_ISA_VERSION
	.align		4
        /*0040*/ 	.byte	0x03, 0x5f
        /*0042*/ 	.short	0x0101


	//----- nvinfo : EIATTR_VRC_CTA_INIT_COUNT
	.align		4
        /*0044*/ 	.byte	0x02, 0x4a
	.zero		1
	.zero		1


	//----- nvinfo : EIATTR_EXIT_INSTR_OFFSETS
	.align		4
        /*0048*/ 	.byte	0x04, 0x1c
        /*004a*/ 	.short	(.L_15 - .L_14)


	//   ....[0]....
.L_14:
        /*004c*/ 	.word	0x00000040


	//   ....[1]....
        /*0050*/ 	.word	0x000000e0


	//----- nvinfo : EIATTR_CBANK_PARAM_SIZE
	.align		4
.L_15:
        /*0054*/ 	.byte	0x03, 0x19
        /*0056*/ 	.short	0x0014


	//----- nvinfo : EIATTR_PARAM_CBANK
	.align		4
        /*0058*/ 	.byte	0x04, 0x0a
        /*005a*/ 	.short	(.L_17 - .L_16)
	.align		4
.L_16:
        /*005c*/ 	.word	index@(.nv.constant0._Z8vect_addPfS_i)
        /*0060*/ 	.short	0x0380
        /*0062*/ 	.short	0x0014


	//----- nvinfo : EIATTR_SW_WAR
	.align		4
.L_17:
        /*0064*/ 	.byte	0x04, 0x36
        /*0066*/ 	.short	(.L_19 - .L_18)
.L_18:
        /*0068*/ 	.word	0x00000008
.L_19:


//--------------------- .nv.callgraph             --------------------------
	.section	.nv.callgraph,"",@"SHT_CUDA_CALLGRAPH"
	.align	4
	.sectionentsize	8
	.align		4
        /*0000*/ 	.word	0x00000000
	.align		4
        /*0004*/ 	.word	0xffffffff
	.align		4
        /*0008*/ 	.word	0x00000000
	.align		4
        /*000c*/ 	.word	0xfffffffe
	.align		4
        /*0010*/ 	.word	0x00000000
	.align		4
        /*0014*/ 	.word	0xfffffffd
	.align		4
        /*0018*/ 	.word	0x00000000
	.align		4
        /*001c*/ 	.word	0xfffffffc


//--------------------- .text._Z8vect_addPfS_i    --------------------------
	.section	.text._Z8vect_addPfS_i,"ax",@progbits
	.align	128
        .global         _Z8vect_addPfS_i
        .type           _Z8vect_addPfS_i,@function
        .size           _Z8vect_addPfS_i,(.L_x_1 - _Z8vect_addPfS_i)
        .other          _Z8vect_addPfS_i,@"STO_CUDA_ENTRY STV_DEFAULT"
_Z8vect_addPfS_i:
.text._Z8vect_addPfS_i:
[----:B------:R-:W-:Y:S01]  /*0000*/  LDC R1, c[0x0][0x37c] ;  /* 0x0000df00ff017b82 */ /* 0x000fe20000000800 */
[----:B------:R-:W0:Y:S01]  /*0010*/  S2R R7, SR_TID.X ;  /* 0x0000000000077919 */ /* 0x000e220000002100 */
[----:B------:R-:W0:Y:S02]  /*0020*/  LDCU UR4, c[0x0][0x390] ;  /* 0x00007200ff0477ac */ /* 0x000e240008000800 */
[----:B0-----:R-:W-:-:S13]  /*0030*/  ISETP.GE.AND P0, PT, R7, UR4, PT ;  /* 0x0000000407007c0c */ /* 0x001fda000bf06270 */
[----:B------:R-:W-:Y:S05]  /*0040*/  @P0 EXIT ;  /* 0x000000000000094d */ /* 0x000fea0003800000 */
[----:B------:R-:W0:Y:S01]  /*0050*/  LDC.64 R4, c[0x0][0x388] ;  /* 0x0000e200ff047b82 */ /* 0x000e220000000a00 */
[----:B------:R-:W1:Y:S07]  /*0060*/  LDCU.64 UR4, c[0x0][0x358] ;  /* 0x00006b00ff0477ac */ /* 0x000e6e0008000a00 */
[----:B------:R-:W2:Y:S01]  /*0070*/  LDC.64 R2, c[0x0][0x380] ;  /* 0x0000e000ff027b82 */ /* 0x000ea20000000a00 */
[----:B0-----:R-:W-:-:S06]  /*0080*/  IMAD.WIDE.U32 R4, R7, 0x4, R4 ;  /* 0x0000000407047825 */ /* 0x001fcc00078e0004 */
[----:B-1----:R-:W3:Y:S01]  /*0090*/  LDG.E R5, desc[UR4][R4.64] ;  /* 0x0000000404057981 */ /* 0x002ee2000c1e1900 */
[----:B--2---:R-:W-:-:S05]  /*00a0*/  IMAD.WIDE.U32 R2, R7, 0x4, R2 ;  /* 0x0000000407027825 */ /* 0x004fca00078e0002 */
[----:B------:R-:W3:Y:S02]  /*00b0*/  LDG.E R0, desc[UR4][R2.64] ;  /* 0x0000000402007981 */ /* 0x000ee4000c1e1900 */
[----:B---3--:R-:W-:-:S05]  /*00c0*/  FADD R7, R0, R5 ;  /* 0x0000000500077221 */ /* 0x008fca0000000000 */
[----:B------:R-:W-:Y:S01]  /*00d0*/  STG.E desc[UR4][R2.64], R7 ;  /* 0x0000000702007986 */ /* 0x000fe2000c101904 */
[----:B------:R-:W-:Y:S05]  /*00e0*/  EXIT ;  /* 0x000000000000794d */ /* 0x000fea0003800000 */
.L_x_0:
[----:B------:R-:W-:-:S00]  /*00f0*/  BRA `(.L_x_0) ;  /* 0xfffffffc00fc7947 */ /* 0x000fc0000383ffff */
[----:B------:R-:W-:-:S00]  /*0100*/  NOP ;  /* 0x0000000000007918 */ /* 0x000fc00000000000 */
[----:B------:R-:W-:-:S00]  /*0110*/  NOP ;  /* 0x0000000000007918 */ /* 0x000fc00000000000 */
[----:B------:R-:W-:-:S00]  /*0120*/  NOP ;  /* 0x0000000000007918 */ /* 0x000fc00000000000 */
[----:B------:R-:W-:-:S00]  /*0130*/  NOP ;  /* 0x0000000000007918 */ /* 0x000fc00000000000 */
[----:B------:R-:W-:-:S00]  /*0140*/  NOP ;  /* 0x0000000000007918 */ /* 0x000fc00000000000 */
[----:B------:R-:W-:-:S00]  /*0150*/  NOP ;  /* 0x0000000000007918 */ /* 0x000fc00000000000 */
[----:B------:R-:W-:-:S00]  /*0160*/  NOP ;  /* 0x0000000000007918 */ /* 0x000fc00000000000 */
[----:B------:R-:W-:-:S00]  /*0170*/  NOP ;  /* 0x0000000000007918 */ /* 0x000fc00000000000 */
.L_x_1:


//--------------------- .nv.shared.reserved.0     --------------------------
	.section	.nv.shared.reserved.0,"aw",@nobits
	.weak		__nv_reservedSMEM_offset_0_alias
	.size		__nv_reservedSMEM_offset_0_alias, 0, 64
	.other		__nv_reservedSMEM_offset_0_alias,@"STO_CUDA_RESERVED_SHARED STV_DEFAULT"
__nv_reservedSMEM_offset_0_alias:
	.zero		0
	.zero		64


//--------------------- .nv.constant0._Z8vect_addPfS_i --------------------------
	.section	.nv.constant0._Z8vect_addPfS_i,"a",@progbits
	.sectionflags	@""
	.align	4
.nv.constant0._Z8vect_addPfS_i:
	.zero		916


//--------------------- SYMBOLS --------------------------

	.type		.nv.reservedSmem.offset0,@object
	.size		.nv.reservedSmem.offset0,0x4
